







.version 6.4
.target sm_30
.address_size 64



.visible .entry _Z6KernelP4NodePiPbS2_S1_S2_i(
.param .u64 _Z6KernelP4NodePiPbS2_S1_S2_i_param_0,
.param .u64 _Z6KernelP4NodePiPbS2_S1_S2_i_param_1,
.param .u64 _Z6KernelP4NodePiPbS2_S1_S2_i_param_2,
.param .u64 _Z6KernelP4NodePiPbS2_S1_S2_i_param_3,
.param .u64 _Z6KernelP4NodePiPbS2_S1_S2_i_param_4,
.param .u64 _Z6KernelP4NodePiPbS2_S1_S2_i_param_5,
.param .u32 _Z6KernelP4NodePiPbS2_S1_S2_i_param_6
)
{
.reg .pred %p<6>;
.reg .b16 %rs<6>;
.reg .b32 %r<25>;
.reg .b64 %rd<35>;


ld.param.u64 %rd8, [_Z6KernelP4NodePiPbS2_S1_S2_i_param_0];
ld.param.u64 %rd9, [_Z6KernelP4NodePiPbS2_S1_S2_i_param_1];
ld.param.u64 %rd10, [_Z6KernelP4NodePiPbS2_S1_S2_i_param_2];
ld.param.u64 %rd13, [_Z6KernelP4NodePiPbS2_S1_S2_i_param_3];
ld.param.u64 %rd11, [_Z6KernelP4NodePiPbS2_S1_S2_i_param_4];
ld.param.u64 %rd12, [_Z6KernelP4NodePiPbS2_S1_S2_i_param_5];
ld.param.u32 %r13, [_Z6KernelP4NodePiPbS2_S1_S2_i_param_6];
cvta.to.global.u64 %rd1, %rd13;
mov.u32 %r14, %ctaid.x;
shl.b32 %r15, %r14, 8;
mov.u32 %r16, %tid.x;
add.s32 %r1, %r15, %r16;
setp.ge.s32	%p1, %r1, %r13;
@%p1 bra BB0_7;

cvta.to.global.u64 %rd14, %rd10;
cvt.s64.s32	%rd15, %r1;
add.s64 %rd2, %rd14, %rd15;
ld.global.u8 %rs1, [%rd2];
setp.eq.s16	%p2, %rs1, 0;
@%p2 bra BB0_7;

cvta.to.global.u64 %rd16, %rd8;
mov.u16 %rs2, 0;
st.global.u8 [%rd2], %rs2;
add.s64 %rd18, %rd1, %rd15;
mov.u16 %rs3, 1;
st.global.u8 [%rd18], %rs3;
mul.wide.s32 %rd19, %r1, 8;
add.s64 %rd20, %rd16, %rd19;
add.s64 %rd3, %rd20, 4;
ld.global.u32 %r24, [%rd20+4];
setp.lt.s32	%p3, %r24, 1;
@%p3 bra BB0_7;

cvta.to.global.u64 %rd21, %rd11;
mul.wide.s32 %rd22, %r1, 4;
add.s64 %rd4, %rd21, %rd22;
ld.global.u32 %r23, [%rd3+-4];
cvta.to.global.u64 %rd23, %rd9;
mul.wide.s32 %rd24, %r23, 4;
add.s64 %rd34, %rd23, %rd24;
cvta.to.global.u64 %rd33, %rd12;
mov.u32 %r22, %r23;

BB0_4:
ld.global.u32 %r7, [%rd34];
cvt.s64.s32	%rd25, %r7;
add.s64 %rd26, %rd1, %rd25;
ld.global.u8 %rs4, [%rd26];
setp.ne.s16	%p4, %rs4, 0;
@%p4 bra BB0_6;

ld.global.u32 %r17, [%rd4];
add.s32 %r18, %r17, 1;
mul.wide.s32 %rd28, %r7, 4;
add.s64 %rd29, %rd21, %rd28;
st.global.u32 [%rd29], %r18;
add.s64 %rd32, %rd14, %rd25;
st.global.u8 [%rd32], %rs3;
st.global.u8 [%rd33], %rs3;
ld.global.u32 %r24, [%rd3];
ld.global.u32 %r23, [%rd3+-4];

BB0_6:
add.s64 %rd34, %rd34, 4;
add.s32 %r19, %r23, %r24;
add.s32 %r22, %r22, 1;
setp.lt.s32	%p5, %r22, %r19;
@%p5 bra BB0_4;

BB0_7:
ret;
}




// ===== COMPILED SASS (sm_100) =====

	.target	sm_100

	.elftype	@"ET_EXEC"


//--------------------- .note.nv.tkinfo           --------------------------
	.section	.note.nv.tkinfo,"",@"SHT_NOTE"
	.sectionflags	@"SHF_NOTE_NV_TKINFO"
	.tkinfo
        /*0018*/ 	.word	0x00000002
        /*0030*/ 	.string	""
        /*0030*/ 	.string	"ptxas"
        /*0030*/ 	.string	"Cuda compilation tools, release 13.0, V13.0.88"
        /*0030*/ 	.string	"Build cuda_13.0.r13.0/compiler.36424714_0"
        /*0030*/ 	.string	"-arch sm_100 "



//--------------------- .note.nv.cuinfo           --------------------------
	.section	.note.nv.cuinfo,"",@"SHT_NOTE"
	.sectionflags	@"SHF_NOTE_NV_CUINFO"
        /*0018*/ 	.short	0x0002
        /*001a*/ 	.short	0x001e
        /*001c*/ 	.short	0x0082
	.zero		2


//--------------------- .nv.info                  --------------------------
	.section	.nv.info,"",@"SHT_CUDA_INFO"
	.align	4


	//----- nvinfo : EIATTR_REGCOUNT
	.align		4
        /*0000*/ 	.byte	0x04, 0x2f
        /*0002*/ 	.short	(.L_1 - .L_0)
	.align		4
.L_0:
        /*0004*/ 	.word	index@(_Z6KernelP4NodePiPbS2_S1_S2_i)
        /*0008*/ 	.word	0x00000018


	//----- nvinfo : EIATTR_FRAME_SIZE
	.align		4
.L_1:
        /*000c*/ 	.byte	0x04, 0x11
        /*000e*/ 	.short	(.L_3 - .L_2)
	.align		4
.L_2:
        /*0010*/ 	.word	index@(_Z6KernelP4NodePiPbS2_S1_S2_i)
        /*0014*/ 	.word	0x00000000


	//----- nvinfo : EIATTR_MIN_STACK_SIZE
	.align		4
.L_3:
        /*0018*/ 	.byte	0x04, 0x12
        /*001a*/ 	.short	(.L_5 - .L_4)
	.align		4
.L_4:
        /*001c*/ 	.word	index@(_Z6KernelP4NodePiPbS2_S1_S2_i)
        /*0020*/ 	.word	0x00000000
.L_5:


//--------------------- .nv.compat                --------------------------
	.section	.nv.compat,"",@"SHT_CUDA_COMPAT_INFO"
	.align	4
        /*0000*/ 	.byte	0x02, 0x09, 0x00, 0x00, 0x02, 0x02, 0x01, 0x00, 0x02, 0x05, 0x05, 0x00, 0x03, 0x07, 0x01, 0x01
        /*0010*/ 	.byte	0x02, 0x03, 0x00, 0x00, 0x02, 0x06, 0x01, 0x00, 0x04, 0x0b, 0x08, 0x00, 0x09, 0x00, 0x00, 0x00
        /*0020*/ 	.byte	0x00, 0x00, 0x00, 0x00


//--------------------- .nv.info._Z6KernelP4NodePiPbS2_S1_S2_i --------------------------
	.section	.nv.info._Z6KernelP4NodePiPbS2_S1_S2_i,"",@"SHT_CUDA_INFO"
	.sectionflags	@""
	.align	4


	//----- nvinfo : EIATTR_CUDA_API_VERSION
	.align		4
        /*0000*/ 	.byte	0x04, 0x37
        /*0002*/ 	.short	(.L_7 - .L_6)
.L_6:
        /*0004*/ 	.word	0x00000082


	//----- nvinfo : EIATTR_KPARAM_INFO
	.align		4
.L_7:
        /*0008*/ 	.byte	0x04, 0x17
        /*000a*/ 	.short	(.L_9 - .L_8)
.L_8:
        /*000c*/ 	.word	0x00000000
        /*0010*/ 	.short	0x0006
        /*0012*/ 	.short	0x0030
        /*0014*/ 	.byte	0x00, 0xf0, 0x11, 0x00


	//----- nvinfo : EIATTR_KPARAM_INFO
	.align		4
.L_9:
        /*0018*/ 	.byte	0x04, 0x17
        /*001a*/ 	.short	(.L_11 - .L_10)
.L_10:
        /*001c*/ 	.word	0x00000000
        /*0020*/ 	.short	0x0005
        /*0022*/ 	.short	0x0028
        /*0024*/ 	.byte	0x00, 0xf0, 0x21, 0x00


	//----- nvinfo : EIATTR_KPARAM_INFO
	.align		4
.L_11:
        /*0028*/ 	.byte	0x04, 0x17
        /*002a*/ 	.short	(.L_13 - .L_12)
.L_12:
        /*002c*/ 	.word	0x00000000
        /*0030*/ 	.short	0x0004
        /*0032*/ 	.short	0x0020
        /*0034*/ 	.byte	0x00, 0xf0, 0x21, 0x00


	//----- nvinfo : EIATTR_KPARAM_INFO
	.align		4
.L_13:
        /*0038*/ 	.byte	0x04, 0x17
        /*003a*/ 	.short	(.L_15 - .L_14)
.L_14:
        /*003c*/ 	.word	0x00000000
        /*0040*/ 	.short	0x0003
        /*0042*/ 	.short	0x0018
        /*0044*/ 	.byte	0x00, 0xf0, 0x21, 0x00


	//----- nvinfo : EIATTR_KPARAM_INFO
	.align		4
.L_15:
        /*0048*/ 	.byte	0x04, 0x17
        /*004a*/ 	.short	(.L_17 - .L_16)
.L_16:
        /*004c*/ 	.word	0x00000000
        /*0050*/ 	.short	0x0002
        /*0052*/ 	.short	0x0010
        /*0054*/ 	.byte	0x00, 0xf0, 0x21, 0x00


	//----- nvinfo : EIATTR_KPARAM_INFO
	.align		4
.L_17:
        /*0058*/ 	.byte	0x04, 0x17
        /*005a*/ 	.short	(.L_19 - .L_18)
.L_18:
        /*005c*/ 	.word	0x00000000
        /*0060*/ 	.short	0x0001
        /*0062*/ 	.short	0x0008
        /*0064*/ 	.byte	0x00, 0xf0, 0x21, 0x00


	//----- nvinfo : EIATTR_KPARAM_INFO
	.align		4
.L_19:
        /*0068*/ 	.byte	0x04, 0x17
        /*006a*/ 	.short	(.L_21 - .L_20)
.L_20:
        /*006c*/ 	.word	0x00000000
        /*0070*/ 	.short	0x0000
        /*0072*/ 	.short	0x0000
        /*0074*/ 	.byte	0x00, 0xf0, 0x21, 0x00


	//----- nvinfo : EIATTR_SPARSE_MMA_MASK
	.align		4
.L_21:
        /*0078*/ 	.byte	0x03, 0x50
        /*007a*/ 	.short	0x0000


	//----- nvinfo : EIATTR_MAXREG_COUNT
	.align		4
        /*007c*/ 	.byte	0x03, 0x1b
        /*007e*/ 	.short	0x00ff


	//----- nvinfo : EIATTR_MERCURY_ISA_VERSION
	.align		4
        /*0080*/ 	.byte	0x03, 0x5f
        /*0082*/ 	.short	0x0101


	//----- nvinfo : EIATTR_VRC_CTA_INIT_COUNT
	.align		4
        /*0084*/ 	.byte	0x02, 0x4a
	.zero		1
	.zero		1


	//----- nvinfo : EIATTR_EXIT_INSTR_OFFSETS
	.align		4
        /*0088*/ 	.byte	0x04, 0x1c
        /*008a*/ 	.short	(.L_23 - .L_22)


	//   ....[0]....
.L_22:
        /*008c*/ 	.word	0x00000060


	//   ....[1]....
        /*0090*/ 	.word	0x000000e0


	//   ....[2]....
        /*0094*/ 	.word	0x00000190


	//   ....[3]....
        /*0098*/ 	.word	0x000003c0


	//----- nvinfo : EIATTR_CRS_STACK_SIZE
	.align		4
.L_23:
        /*009c*/ 	.byte	0x04, 0x1e
        /*009e*/ 	.short	(.L_25 - .L_24)
.L_24:
        /*00a0*/ 	.word	0x00000000


	//----- nvinfo : EIATTR_CBANK_PARAM_SIZE
	.align		4
.L_25:
        /*00a4*/ 	.byte	0x03, 0x19
        /*00a6*/ 	.short	0x0034


	//----- nvinfo : EIATTR_PARAM_CBANK
	.align		4
        /*00a8*/ 	.byte	0x04, 0x0a
        /*00aa*/ 	.short	(.L_27 - .L_26)
	.align		4
.L_26:
        /*00ac*/ 	.word	index@(.nv.constant0._Z6KernelP4NodePiPbS2_S1_S2_i)
        /*00b0*/ 	.short	0x0380
        /*00b2*/ 	.short	0x0034


	//----- nvinfo : EIATTR_SW_WAR
	.align		4
.L_27:
        /*00b4*/ 	.byte	0x04, 0x36
        /*00b6*/ 	.short	(.L_29 - .L_28)
.L_28:
        /*00b8*/ 	.word	0x00000008
.L_29:


//--------------------- .nv.callgraph             --------------------------
	.section	.nv.callgraph,"",@"SHT_CUDA_CALLGRAPH"
	.align	4
	.sectionentsize	8
	.align		4
        /*0000*/ 	.word	0x00000000
	.align		4
        /*0004*/ 	.word	0xffffffff
	.align		4
        /*0008*/ 	.word	0x00000000
	.align		4
        /*000c*/ 	.word	0xfffffffe
	.align		4
        /*0010*/ 	.word	0x00000000
	.align		4
        /*0014*/ 	.word	0xfffffffd
	.align		4
        /*0018*/ 	.word	0x00000000
	.align		4
        /*001c*/ 	.word	0xfffffffc


//--------------------- .text._Z6KernelP4NodePiPbS2_S1_S2_i --------------------------
	.section	.text._Z6KernelP4NodePiPbS2_S1_S2_i,"ax",@progbits
	.align	128
        .global         _Z6KernelP4NodePiPbS2_S1_S2_i
        .type           _Z6KernelP4NodePiPbS2_S1_S2_i,@function
        .size           _Z6KernelP4NodePiPbS2_S1_S2_i,(.L_x_2 - _Z6KernelP4NodePiPbS2_S1_S2_i)
        .other          _Z6KernelP4NodePiPbS2_S1_S2_i,@"STO_CUDA_ENTRY STV_DEFAULT"
_Z6KernelP4NodePiPbS2_S1_S2_i:
.text._Z6KernelP4NodePiPbS2_S1_S2_i:
[----:B------:R-:W-:Y:S01]  /*0000*/  LDC R1, c[0x0][0x37c] ;  /* 0x0000df00ff017b82 */ /* 0x000fe20000000800 */
[----:B------:R-:W0:Y:S01]  /*0010*/  S2R R9, SR_CTAID.X ;  /* 0x0000000000097919 */ /* 0x000e220000002500 */
[----:B------:R-:W1:Y:S01]  /*0020*/  LDCU UR4, c[0x0][0x3b0] ;  /* 0x00007600ff0477ac */ /* 0x000e620008000800 */
[----:B------:R-:W0:Y:S02]  /*0030*/  S2R R0, SR_TID.X ;  /* 0x0000000000007919 */ /* 0x000e240000002100 */
[----:B0-----:R-:W-:-:S05]  /*0040*/  IMAD R9, R9, 0x100, R0 ;  /* 0x0000010009097824 */ /* 0x001fca00078e0200 */
[----:B-1----:R-:W-:-:S13]  /*0050*/  ISETP.GE.AND P0, PT, R9, UR4, PT ;  /* 0x0000000409007c0c */ /* 0x002fda000bf06270 */
[----:B------:R-:W-:Y:S05]  /*0060*/  @P0 EXIT ;  /* 0x000000000000094d */ /* 0x000fea0003800000 */
[----:B------:R-:W0:Y:S01]  /*0070*/  LDCU.64 UR6, c[0x0][0x390] ;  /* 0x00007200ff0677ac */ /* 0x000e220008000a00 */
[----:B------:R-:W-:Y:S01]  /*0080*/  SHF.R.S32.HI R7, RZ, 0x1f, R9 ;  /* 0x0000001fff077819 */ /* 0x000fe20000011409 */
[----:B------:R-:W1:Y:S01]  /*0090*/  LDCU.64 UR4, c[0x0][0x358] ;  /* 0x00006b00ff0477ac */ /* 0x000e620008000a00 */
[----:B0-----:R-:W-:-:S04]  /*00a0*/  IADD3 R4, P0, PT, R9, UR6, RZ ;  /* 0x0000000609047c10 */ /* 0x001fc8000ff1e0ff */
[----:B------:R-:W-:-:S05]  /*00b0*/  IADD3.X R5, PT, PT, R7, UR7, RZ, P0, !PT ;  /* 0x0000000707057c10 */ /* 0x000fca00087fe4ff */
[----:B-1----:R-:W2:Y:S02]  /*00c0*/  LDG.E.U8 R0, desc[UR4][R4.64] ;  /* 0x0000000404007981 */ /* 0x002ea4000c1e1100 */
[----:B--2---:R-:W-:-:S13]  /*00d0*/  ISETP.NE.AND P0, PT, R0, RZ, PT ;  /* 0x000000ff0000720c */ /* 0x004fda0003f05270 */
[----:B------:R-:W-:Y:S05]  /*00e0*/  @!P0 EXIT ;  /* 0x000000000000894d */ /* 0x000fea0003800000 */
[----:B------:R-:W0:Y:S01]  /*00f0*/  LDC.64 R2, c[0x0][0x380] ;  /* 0x0000e000ff027b82 */ /* 0x000e220000000a00 */
[----:B------:R-:W1:Y:S01]  /*0100*/  LDCU.64 UR6, c[0x0][0x398] ;  /* 0x00007300ff0677ac */ /* 0x000e620008000a00 */
[----:B------:R-:W-:Y:S01]  /*0110*/  IMAD.MOV.U32 R0, RZ, RZ, 0x1 ;  /* 0x00000001ff007424 */ /* 0x000fe200078e00ff */
[----:B------:R2:W-:Y:S01]  /*0120*/  STG.E.U8 desc[UR4][R4.64], RZ ;  /* 0x000000ff04007986 */ /* 0x0005e2000c101104 */
[----:B-1----:R-:W-:-:S04]  /*0130*/  IADD3 R6, P0, PT, R9, UR6, RZ ;  /* 0x0000000609067c10 */ /* 0x002fc8000ff1e0ff */
[----:B------:R-:W-:Y:S01]  /*0140*/  IADD3.X R7, PT, PT, R7, UR7, RZ, P0, !PT ;  /* 0x0000000707077c10 */ /* 0x000fe200087fe4ff */
[----:B0-----:R-:W-:-:S04]  /*0150*/  IMAD.WIDE R2, R9, 0x8, R2 ;  /* 0x0000000809027825 */ /* 0x001fc800078e0202 */
[----:B------:R2:W-:Y:S04]  /*0160*/  STG.E.U8 desc[UR4][R6.64], R0 ;  /* 0x0000000006007986 */ /* 0x0005e8000c101104 */
[----:B------:R-:W3:Y:S02]  /*0170*/  LDG.E R13, desc[UR4][R2.64+0x4] ;  /* 0x00000404020d7981 */ /* 0x000ee4000c1e1900 */
[----:B---3--:R-:W-:-:S13]  /*0180*/  ISETP.GE.AND P0, PT, R13, 0x1, PT ;  /* 0x000000010d00780c */ /* 0x008fda0003f06270 */
[----:B--2---:R-:W-:Y:S05]  /*0190*/  @!P0 EXIT ;  /* 0x000000000000894d */ /* 0x004fea0003800000 */
[----:B------:R-:W2:Y:S01]  /*01a0*/  LDG.E R0, desc[UR4][R2.64] ;  /* 0x0000000402007981 */ /* 0x000ea2000c1e1900 */
[----:B------:R-:W2:Y:S01]  /*01b0*/  LDC.64 R6, c[0x0][0x388] ;  /* 0x0000e200ff067b82 */ /* 0x000ea20000000a00 */
[----:B------:R-:W0:Y:S07]  /*01c0*/  LDCU.64 UR6, c[0x0][0x398] ;  /* 0x00007300ff0677ac */ /* 0x000e2e0008000a00 */
[----:B------:R-:W1:Y:S02]  /*01d0*/  LDC.64 R4, c[0x0][0x3a0] ;  /* 0x0000e800ff047b82 */ /* 0x000e640000000a00 */
[----:B-1----:R-:W-:-:S04]  /*01e0*/  IMAD.WIDE R4, R9, 0x4, R4 ;  /* 0x0000000409047825 */ /* 0x002fc800078e0204 */
[----:B--2---:R-:W-:-:S04]  /*01f0*/  IMAD.WIDE R6, R0, 0x4, R6 ;  /* 0x0000000400067825 */ /* 0x004fc800078e0206 */
[----:B0-----:R-:W-:-:S07]  /*0200*/  IMAD.MOV.U32 R12, RZ, RZ, R0 ;  /* 0x000000ffff0c7224 */ /* 0x001fce00078e0000 */
.L_x_0:
[----:B------:R-:W2:Y:S02]  /*0210*/  LDG.E R19, desc[UR4][R6.64] ;  /* 0x0000000406137981 */ /* 0x000ea4000c1e1900 */
[----:B--2---:R-:W-:Y:S02]  /*0220*/  SHF.R.S32.HI R20, RZ, 0x1f, R19 ;  /* 0x0000001fff147819 */ /* 0x004fe40000011413 */
[----:B------:R-:W-:-:S04]  /*0230*/  IADD3 R16, P0, PT, R19, UR6, RZ ;  /* 0x0000000613107c10 */ /* 0x000fc8000ff1e0ff */
[----:B------:R-:W-:-:S05]  /*0240*/  IADD3.X R17, PT, PT, R20, UR7, RZ, P0, !PT ;  /* 0x0000000714117c10 */ /* 0x000fca00087fe4ff */
[----:B------:R-:W2:Y:S02]  /*0250*/  LDG.E.U8 R16, desc[UR4][R16.64] ;  /* 0x0000000410107981 */ /* 0x000ea4000c1e1100 */
[----:B--2---:R-:W-:-:S13]  /*0260*/  ISETP.NE.AND P0, PT, R16, RZ, PT ;  /* 0x000000ff1000720c */ /* 0x004fda0003f05270 */
[----:B------:R-:W2:Y:S01]  /*0270*/  @!P0 LDG.E R18, desc[UR4][R4.64] ;  /* 0x0000000404128981 */ /* 0x000ea2000c1e1900 */
[----:B------:R-:W0:Y:S01]  /*0280*/  @!P0 LDC.64 R8, c[0x0][0x390] ;  /* 0x0000e400ff088b82 */ /* 0x000e220000000a00 */
[----:B------:R-:W-:-:S05]  /*0290*/  IMAD.MOV.U32 R21, RZ, RZ, 0x1 ;  /* 0x00000001ff157424 */ /* 0x000fca00078e00ff */
[----:B------:R-:W-:Y:S02]  /*02a0*/  @!P0 PRMT R16, R21, 0x7610, R16 ;  /* 0x0000761015108816 */ /* 0x000fe40000000010 */
[----:B------:R-:W1:Y:S08]  /*02b0*/  @!P0 LDC.64 R14, c[0x0][0x3a0] ;  /* 0x0000e800ff0e8b82 */ /* 0x000e700000000a00 */
[----:B------:R-:W3:Y:S01]  /*02c0*/  @!P0 LDC.64 R10, c[0x0][0x3a8] ;  /* 0x0000ea00ff0a8b82 */ /* 0x000ee20000000a00 */
[----:B0-----:R-:W-:-:S05]  /*02d0*/  @!P0 IADD3 R8, P1, PT, R19, R8, RZ ;  /* 0x0000000813088210 */ /* 0x001fca0007f3e0ff */
[----:B------:R-:W-:Y:S02]  /*02e0*/  @!P0 IMAD.X R9, R20, 0x1, R9, P1 ;  /* 0x0000000114098824 */ /* 0x000fe400008e0609 */
[----:B-1----:R-:W-:-:S04]  /*02f0*/  @!P0 IMAD.WIDE R14, R19, 0x4, R14 ;  /* 0x00000004130e8825 */ /* 0x002fc800078e020e */
[----:B--2---:R-:W-:-:S05]  /*0300*/  @!P0 VIADD R19, R18, 0x1 ;  /* 0x0000000112138836 */ /* 0x004fca0000000000 */
[----:B------:R0:W-:Y:S04]  /*0310*/  @!P0 STG.E desc[UR4][R14.64], R19 ;  /* 0x000000130e008986 */ /* 0x0001e8000c101904 */
[----:B------:R0:W-:Y:S04]  /*0320*/  @!P0 STG.E.U8 desc[UR4][R8.64], R16 ;  /* 0x0000001008008986 */ /* 0x0001e8000c101104 */
[----:B---3--:R0:W-:Y:S04]  /*0330*/  @!P0 STG.E.U8 desc[UR4][R10.64], R16 ;  /* 0x000000100a008986 */ /* 0x0081e8000c101104 */
[----:B------:R-:W2:Y:S04]  /*0340*/  @!P0 LDG.E R13, desc[UR4][R2.64+0x4] ;  /* 0x00000404020d8981 */ /* 0x000ea8000c1e1900 */
[----:B------:R-:W2:Y:S01]  /*0350*/  @!P0 LDG.E R12, desc[UR4][R2.64] ;  /* 0x00000004020c8981 */ /* 0x000ea2000c1e1900 */
[----:B------:R-:W-:Y:S01]  /*0360*/  VIADD R0, R0, 0x1 ;  /* 0x0000000100007836 */ /* 0x000fe20000000000 */
[----:B------:R-:W-:-:S05]  /*0370*/  IADD3 R6, P1, PT, R6, 0x4, RZ ;  /* 0x0000000406067810 */ /* 0x000fca0007f3e0ff */
[----:B------:R-:W-:Y:S02]  /*0380*/  IMAD.X R7, RZ, RZ, R7, P1 ;  /* 0x000000ffff077224 */ /* 0x000fe400008e0607 */
[----:B--2---:R-:W-:-:S05]  /*0390*/  IMAD.IADD R17, R13, 0x1, R12 ;  /* 0x000000010d117824 */ /* 0x004fca00078e020c */
[----:B------:R-:W-:-:S13]  /*03a0*/  ISETP.GE.AND P0, PT, R0, R17, PT ;  /* 0x000000110000720c */ /* 0x000fda0003f06270 */
[----:B0-----:R-:W-:Y:S05]  /*03b0*/  @!P0 BRA `(.L_x_0) ;  /* 0xfffffffc00948947 */ /* 0x001fea000383ffff */
[----:B------:R-:W-:Y:S05]  /*03c0*/  EXIT ;  /* 0x000000000000794d */ /* 0x000fea0003800000 */
.L_x_1:
[----:B------:R-:W-:-:S00]  /*03d0*/  BRA `(.L_x_1) ;  /* 0xfffffffc00fc7947 */ /* 0x000fc0000383ffff */
[----:B------:R-:W-:-:S00]  /*03e0*/  NOP ;  /* 0x0000000000007918 */ /* 0x000fc00000000000 */
        /* <DEDUP_REMOVED lines=9> */
.L_x_2:


//--------------------- .nv.shared.reserved.0     --------------------------
	.section	.nv.shared.reserved.0,"aw",@nobits
	.weak		__nv_reservedSMEM_offset_0_alias
	.size		__nv_reservedSMEM_offset_0_alias, 0, 64
	.other		__nv_reservedSMEM_offset_0_alias,@"STO_CUDA_RESERVED_SHARED STV_DEFAULT"
__nv_reservedSMEM_offset_0_alias:
	.zero		0
	.zero		64


//--------------------- .nv.constant0._Z6KernelP4NodePiPbS2_S1_S2_i --------------------------
	.section	.nv.constant0._Z6KernelP4NodePiPbS2_S1_S2_i,"a",@progbits
	.sectionflags	@""
	.align	4
.nv.constant0._Z6KernelP4NodePiPbS2_S1_S2_i:
	.zero		948


//--------------------- SYMBOLS --------------------------

	.type		.nv.reservedSmem.offset0,@object
	.size		.nv.reservedSmem.offset0,0x4
